	.headerflags	@"EF_CUDA_TEXMODE_UNIFIED EF_CUDA_64BIT_ADDRESS EF_CUDA_ACCELERATORS EF_CUDA_SM90 EF_CUDA_VIRTUAL_SM(EF_CUDA_SM90)"
	.elftype	@"ET_EXEC"


//--------------------- .nv.info                  --------------------------
	.section	.nv.info,"",@"SHT_CUDA_INFO"
	.align	4


	//----- nvinfo : EIATTR_REGCOUNT
	.align		4
        /*0000*/ 	.byte	0x04, 0x2f
        /*0002*/ 	.short	(.L_3 - .L_2)
	.align		4
.L_2:
        /*0004*/ 	.word	index@(triton_poi_fused__native_batch_norm_legit_no_training_add_leaky_relu_10)
        /*0008*/ 	.word	0x00000020


	//----- nvinfo : EIATTR_MIN_STACK_SIZE
	.align		4
.L_3:
        /*000c*/ 	.byte	0x04, 0x12
        /*000e*/ 	.short	(.L_5 - .L_4)
	.align		4
.L_4:
        /*0010*/ 	.word	index@(triton_poi_fused__native_batch_norm_legit_no_training_add_leaky_relu_10)
        /*0014*/ 	.word	0x00000000


	//----- nvinfo : EIATTR_FRAME_SIZE
	.align		4
.L_5:
        /*0018*/ 	.byte	0x04, 0x11
        /*001a*/ 	.short	(.L_7 - .L_6)
	.align		4
.L_6:
        /*001c*/ 	.word	index@(triton_poi_fused__native_batch_norm_legit_no_training_add_leaky_relu_10)
        /*0020*/ 	.word	0x00000000


	//----- nvinfo : EIATTR_MIN_STACK_SIZE
	.align		4
.L_7:
        /*0024*/ 	.byte	0x04, 0x12
        /*0026*/ 	.short	(.L_9 - .L_8)
	.align		4
.L_8:
        /*0028*/ 	.word	index@(triton_poi_fused__native_batch_norm_legit_no_training_add_leaky_relu_10)
        /*002c*/ 	.word	0x00000000
.L_9:


//--------------------- .nv.info.triton_poi_fused__native_batch_norm_legit_no_training_add_leaky_relu_10 --------------------------
	.section	.nv.info.triton_poi_fused__native_batch_norm_legit_no_training_add_leaky_relu_10,"",@"SHT_CUDA_INFO"
	.sectionflags	@""
	.align	4


	//----- nvinfo : EIATTR_CUDA_API_VERSION
	.align		4
        /*0000*/ 	.byte	0x04, 0x37
        /*0002*/ 	.short	(.L_11 - .L_10)
.L_10:
        /*0004*/ 	.word	0x0000007c


	//----- nvinfo : EIATTR_KPARAM_INFO
	.align		4
.L_11:
        /*0008*/ 	.byte	0x04, 0x17
        /*000a*/ 	.short	(.L_13 - .L_12)
.L_12:
        /*000c*/ 	.word	0x00000000
        /*0010*/ 	.short	0x0008
        /*0012*/ 	.short	0x003c
        /*0014*/ 	.byte	0x00, 0xf0, 0x11, 0x00


	//----- nvinfo : EIATTR_KPARAM_INFO
	.align		4
.L_13:
        /*0018*/ 	.byte	0x04, 0x17
        /*001a*/ 	.short	(.L_15 - .L_14)
.L_14:
        /*001c*/ 	.word	0x00000000
        /*0020*/ 	.short	0x0007
        /*0022*/ 	.short	0x0038
        /*0024*/ 	.byte	0x00, 0xf0, 0x11, 0x00


	//----- nvinfo : EIATTR_KPARAM_INFO
	.align		4
.L_15:
        /*0028*/ 	.byte	0x04, 0x17
        /*002a*/ 	.short	(.L_17 - .L_16)
.L_16:
        /*002c*/ 	.word	0x00000000
        /*0030*/ 	.short	0x0006
        /*0032*/ 	.short	0x0030
        /*0034*/ 	.byte	0x00, 0xf4, 0x21, 0x00


	//----- nvinfo : EIATTR_KPARAM_INFO
	.align		4
.L_17:
        /*0038*/ 	.byte	0x04, 0x17
        /*003a*/ 	.short	(.L_19 - .L_18)
.L_18:
        /*003c*/ 	.word	0x00000000
        /*0040*/ 	.short	0x0005
        /*0042*/ 	.short	0x0028
        /*0044*/ 	.byte	0x00, 0xf4, 0x21, 0x00


	//----- nvinfo : EIATTR_KPARAM_INFO
	.align		4
.L_19:
        /*0048*/ 	.byte	0x04, 0x17
        /*004a*/ 	.short	(.L_21 - .L_20)
.L_20:
        /*004c*/ 	.word	0x00000000
        /*0050*/ 	.short	0x0004
        /*0052*/ 	.short	0x0020
        /*0054*/ 	.byte	0x00, 0xf4, 0x21, 0x00


	//----- nvinfo : EIATTR_KPARAM_INFO
	.align		4
.L_21:
        /*0058*/ 	.byte	0x04, 0x17
        /*005a*/ 	.short	(.L_23 - .L_22)
.L_22:
        /*005c*/ 	.word	0x00000000
        /*0060*/ 	.short	0x0003
        /*0062*/ 	.short	0x0018
        /*0064*/ 	.byte	0x00, 0xf4, 0x21, 0x00


	//----- nvinfo : EIATTR_KPARAM_INFO
	.align		4
.L_23:
        /*0068*/ 	.byte	0x04, 0x17
        /*006a*/ 	.short	(.L_25 - .L_24)
.L_24:
        /*006c*/ 	.word	0x00000000
        /*0070*/ 	.short	0x0002
        /*0072*/ 	.short	0x0010
        /*0074*/ 	.byte	0x00, 0xf4, 0x21, 0x00


	//----- nvinfo : EIATTR_KPARAM_INFO
	.align		4
.L_25:
        /*0078*/ 	.byte	0x04, 0x17
        /*007a*/ 	.short	(.L_27 - .L_26)
.L_26:
        /*007c*/ 	.word	0x00000000
        /*0080*/ 	.short	0x0001
        /*0082*/ 	.short	0x0008
        /*0084*/ 	.byte	0x00, 0xf4, 0x21, 0x00


	//----- nvinfo : EIATTR_KPARAM_INFO
	.align		4
.L_27:
        /*0088*/ 	.byte	0x04, 0x17
        /*008a*/ 	.short	(.L_29 - .L_28)
.L_28:
        /*008c*/ 	.word	0x00000000
        /*0090*/ 	.short	0x0000
        /*0092*/ 	.short	0x0000
        /*0094*/ 	.byte	0x00, 0xf4, 0x21, 0x00


	//----- nvinfo : EIATTR_SPARSE_MMA_MASK
	.align		4
.L_29:
        /*0098*/ 	.byte	0x03, 0x50
        /*009a*/ 	.short	0x0000


	//----- nvinfo : EIATTR_MAXREG_COUNT
	.align		4
        /*009c*/ 	.byte	0x03, 0x1b
        /*009e*/ 	.short	0x00ff


	//----- nvinfo : EIATTR_EXIT_INSTR_OFFSETS
	.align		4
        /*00a0*/ 	.byte	0x04, 0x1c
        /*00a2*/ 	.short	(.L_31 - .L_30)


	//   ....[0]....
.L_30:
        /*00a4*/ 	.word	0x00000bc0


	//   ....[1]....
        /*00a8*/ 	.word	0x00000c10


	//----- nvinfo : EIATTR_REQNTID
	.align		4
.L_31:
        /*00ac*/ 	.byte	0x04, 0x10
        /*00ae*/ 	.short	(.L_33 - .L_32)
.L_32:
        /*00b0*/ 	.word	0x00000080
        /*00b4*/ 	.word	0x00000001
        /*00b8*/ 	.word	0x00000001


	//----- nvinfo : EIATTR_CBANK_PARAM_SIZE
	.align		4
.L_33:
        /*00bc*/ 	.byte	0x03, 0x19
        /*00be*/ 	.short	0x0040


	//----- nvinfo : EIATTR_PARAM_CBANK
	.align		4
        /*00c0*/ 	.byte	0x04, 0x0a
        /*00c2*/ 	.short	(.L_35 - .L_34)
	.align		4
.L_34:
        /*00c4*/ 	.word	index@(.nv.constant0.triton_poi_fused__native_batch_norm_legit_no_training_add_leaky_relu_10)
        /*00c8*/ 	.short	0x0210
        /*00ca*/ 	.short	0x0040


	//----- nvinfo : EIATTR_SW_WAR
	.align		4
.L_35:
        /*00cc*/ 	.byte	0x04, 0x36
        /*00ce*/ 	.short	(.L_37 - .L_36)
.L_36:
        /*00d0*/ 	.word	0x00000008
.L_37:


//--------------------- .nv.callgraph             --------------------------
	.section	.nv.callgraph,"",@"SHT_CUDA_CALLGRAPH"
	.align	4
	.sectionentsize	8
	.align		4
        /*0000*/ 	.word	0x00000000
	.align		4
        /*0004*/ 	.word	0xffffffff
	.align		4
        /*0008*/ 	.word	0x00000000
	.align		4
        /*000c*/ 	.word	0xfffffffe
	.align		4
        /*0010*/ 	.word	0x00000000
	.align		4
        /*0014*/ 	.word	0xfffffffd
	.align		4
        /*0018*/ 	.word	0x00000000
	.align		4
        /*001c*/ 	.word	0xfffffffc


//--------------------- .nv.constant4             --------------------------
	.section	.nv.constant4,"a",@progbits
	.align	8
	.align		8
.nv.constant4:
        /*0000*/ 	.dword	_$_str
	.align		8
        /*0008*/ 	.dword	_$_str_$_2


//--------------------- .text.triton_poi_fused__native_batch_norm_legit_no_training_add_leaky_relu_10 --------------------------
	.section	.text.triton_poi_fused__native_batch_norm_legit_no_training_add_leaky_relu_10,"ax",@progbits
	.sectionflags	@"SHF_BARRIERS=1"
	.align	128
        .global         triton_poi_fused__native_batch_norm_legit_no_training_add_leaky_relu_10
        .type           triton_poi_fused__native_batch_norm_legit_no_training_add_leaky_relu_10,@function
        .size           triton_poi_fused__native_batch_norm_legit_no_training_add_leaky_relu_10,(.L_x_1 - triton_poi_fused__native_batch_norm_legit_no_training_add_leaky_relu_10)
        .other          triton_poi_fused__native_batch_norm_legit_no_training_add_leaky_relu_10,@"STO_CUDA_ENTRY STV_DEFAULT"
triton_poi_fused__native_batch_norm_legit_no_training_add_leaky_relu_10:
.text.triton_poi_fused__native_batch_norm_legit_no_training_add_leaky_relu_10:
[----:B------:R-:W0:Y:S01]  /*0000*/  LDC R1, c[0x0][0x28] ;  /* 0x00000a00ff017b82 */ /* 0x000e220000000800 */
[----:B------:R-:W1:Y:S07]  /*0010*/  S2R R0, SR_TID.X ;  /* 0x0000000000007919 */ /* 0x000e6e0000002100 */
[----:B------:R-:W2:Y:S01]  /*0020*/  LDC.64 R18, c[0x0][0x210] ;  /* 0x00008400ff127b82 */ /* 0x000ea20000000a00 */
[----:B------:R-:W3:Y:S01]  /*0030*/  S2R R2, SR_CTAID.Y ;  /* 0x0000000000027919 */ /* 0x000ee20000002600 */
[----:B------:R-:W4:Y:S06]  /*0040*/  S2R R3, SR_CTAID.X ;  /* 0x0000000000037919 */ /* 0x000f2c0000002500 */
[----:B------:R-:W5:Y:S08]  /*0050*/  LDC.64 R16, c[0x0][0x218] ;  /* 0x00008600ff107b82 */ /* 0x000f700000000a00 */
[----:B------:R-:W5:Y:S01]  /*0060*/  LDC.64 R26, c[0x0][0x220] ;  /* 0x00008800ff1a7b82 */ /* 0x000f620000000a00 */
[----:B------:R-:W-:Y:S01]  /*0070*/  ULDC.64 UR6, c[0x0][0x208] ;  /* 0x0000820000067ab9 */ /* 0x000fe20000000a00 */
[----:B------:R-:W-:-:S02]  /*0080*/  CS2R R6, SRZ ;  /* 0x0000000000067805 */ /* 0x000fc4000001ff00 */
[----:B-1----:R-:W-:Y:S02]  /*0090*/  SHF.R.U32.HI R4, RZ, 0x4, R0 ;  /* 0x00000004ff047819 */ /* 0x002fe40000011600 */
[----:B------:R-:W-:Y:S01]  /*00a0*/  SHF.L.U32 R20, R0, 0x2, RZ ;  /* 0x0000000200147819 */ /* 0x000fe200000006ff */
[----:B---3--:R-:W-:Y:S01]  /*00b0*/  IMAD.SHL.U32 R21, R2, 0x10, RZ ;  /* 0x0000001002157824 */ /* 0x008fe200078e00ff */
[----:B------:R-:W-:Y:S02]  /*00c0*/  SGXT.U32 R4, R4, 0x3 ;  /* 0x000000030404781a */ /* 0x000fe40000000000 */
[----:B----4-:R-:W-:Y:S02]  /*00d0*/  SHF.L.U32 R3, R3, 0x6, RZ ;  /* 0x0000000603037819 */ /* 0x010fe400000006ff */
[----:B------:R-:W-:Y:S02]  /*00e0*/  LOP3.LUT R23, R21, R4, RZ, 0xfc, !PT ;  /* 0x0000000415177212 */ /* 0x000fe400078efcff */
[----:B------:R-:W-:-:S02]  /*00f0*/  CS2R R8, SRZ ;  /* 0x0000000000087805 */ /* 0x000fc4000001ff00 */
[----:B------:R-:W-:Y:S02]  /*0100*/  LOP3.LUT R24, R3, 0x3c, R20, 0xf8, !PT ;  /* 0x0000003c03187812 */ /* 0x000fe400078ef814 */
[----:B------:R-:W-:Y:S02]  /*0110*/  CS2R R10, SRZ ;  /* 0x00000000000a7805 */ /* 0x000fe4000001ff00 */
[----:B------:R-:W-:Y:S02]  /*0120*/  CS2R R12, SRZ ;  /* 0x00000000000c7805 */ /* 0x000fe4000001ff00 */
[----:B------:R-:W-:Y:S02]  /*0130*/  CS2R R14, SRZ ;  /* 0x00000000000e7805 */ /* 0x000fe4000001ff00 */
[----:B------:R-:W-:Y:S02]  /*0140*/  LEA R23, R23, R24, 0x6 ;  /* 0x0000001817177211 */ /* 0x000fe400078e30ff */
[----:B------:R-:W-:-:S02]  /*0150*/  CS2R R4, SRZ ;  /* 0x0000000000047805 */ /* 0x000fc4000001ff00 */
[----:B------:R-:W-:Y:S02]  /*0160*/  ISETP.GE.AND P0, PT, R24, 0x40, PT ;  /* 0x000000401800780c */ /* 0x000fe40003f06270 */
[----:B------:R-:W-:Y:S01]  /*0170*/  IADD3 R22, R23, 0x200, RZ ;  /* 0x0000020017167810 */ /* 0x000fe20007ffe0ff */
[----:B--2---:R-:W-:-:S04]  /*0180*/  IMAD.WIDE R28, R23, 0x4, R18 ;  /* 0x00000004171c7825 */ /* 0x004fc800078e0212 */
[----:B-----5:R-:W-:-:S04]  /*0190*/  IMAD.WIDE R16, R24, 0x4, R16 ;  /* 0x0000000418107825 */ /* 0x020fc800078e0210 */
[----:B------:R-:W-:Y:S02]  /*01a0*/  IMAD.WIDE R18, R22, 0x4, R18 ;  /* 0x0000000416127825 */ /* 0x000fe400078e0212 */
[----:B------:R1:W2:Y:S02]  /*01b0*/  @!P0 LDG.E.EL.128 R12, desc[UR6][R16.64] ;  /* 0x00000006100c8981 */ /* 0x0002a4000c2e1d00 */
[----:B0-----:R-:W-:Y:S02]  /*01c0*/  IMAD.WIDE R26, R24, 0x4, R26 ;  /* 0x00000004181a7825 */ /* 0x001fe400078e021a */
[----:B------:R0:W3:Y:S04]  /*01d0*/  @!P0 LDG.E.EL.128 R8, desc[UR6][R18.64] ;  /* 0x0000000612088981 */ /* 0x0000e8000c2e1d00 */
[----:B------:R4:W2:Y:S01]  /*01e0*/  @!P0 LDG.E.EL.128 R4, desc[UR6][R28.64] ;  /* 0x000000061c048981 */ /* 0x0008a2000c2e1d00 */
[----:B-1----:R-:W-:-:S02]  /*01f0*/  CS2R R16, SRZ ;  /* 0x0000000000107805 */ /* 0x002fc4000001ff00 */
[----:B0-----:R-:W-:-:S06]  /*0200*/  CS2R R18, SRZ ;  /* 0x0000000000127805 */ /* 0x001fcc000001ff00 */
[----:B------:R-:W4:Y:S02]  /*0210*/  @!P0 LDG.E.EL.128 R16, desc[UR6][R26.64] ;  /* 0x000000061a108981 */ /* 0x000f24000c2e1d00 */
[----:B----4-:R-:W-:-:S04]  /*0220*/  FADD R28, R16, 9.9999997473787516356e-06 ;  /* 0x3727c5ac101c7421 */ /* 0x010fc80000000000 */
[----:B------:R-:W0:Y:S01]  /*0230*/  MUFU.SQRT R16, R28 ;  /* 0x0000001c00107308 */ /* 0x000e220000002000 */
[----:B------:R-:W-:Y:S01]  /*0240*/  FADD R29, R18, 9.9999997473787516356e-06 ;  /* 0x3727c5ac121d7421 */ /* 0x000fe20000000000 */
[----:B------:R-:W-:Y:S01]  /*0250*/  FADD R25, R17, 9.9999997473787516356e-06 ;  /* 0x3727c5ac11197421 */ /* 0x000fe20000000000 */
[----:B------:R-:W-:-:S05]  /*0260*/  FADD R17, R19, 9.9999997473787516356e-06 ;  /* 0x3727c5ac13117421 */ /* 0x000fca0000000000 */
[----:B------:R-:W1:Y:S01]  /*0270*/  MUFU.SQRT R18, R29 ;  /* 0x0000001d00127308 */ /* 0x000e620000002000 */
[C---:B0-----:R-:W-:Y:S02]  /*0280*/  FSETP.GT.AND P6, PT, R16.reuse, 8.50705917302346158658e+37, PT ;  /* 0x7e8000001000780b */ /* 0x041fe40003fc4000 */
[----:B------:R-:W-:-:S05]  /*0290*/  FSETP.GEU.AND P1, PT, R16, 1.175494350822287508e-38, PT ;  /* 0x008000001000780b */ /* 0x000fca0003f2e000 */
[----:B------:R-:W0:Y:S01]  /*02a0*/  MUFU.SQRT R25, R25 ;  /* 0x0000001900197308 */ /* 0x000e220000002000 */
[C---:B--2---:R-:W-:Y:S01]  /*02b0*/  FADD R4, -R12.reuse, R4 ;  /* 0x000000040c047221 */ /* 0x044fe20000000100 */
[----:B---3--:R-:W-:-:S06]  /*02c0*/  FADD R8, -R12, R8 ;  /* 0x000000080c087221 */ /* 0x008fcc0000000100 */
[----:B------:R-:W2:Y:S01]  /*02d0*/  MUFU.SQRT R17, R17 ;  /* 0x0000001100117308 */ /* 0x000ea20000002000 */
[----:B------:R-:W-:Y:S01]  /*02e0*/  FADD R6, -R14, R6 ;  /* 0x000000060e067221 */ /* 0x000fe20000000100 */
[----:B------:R-:W-:Y:S01]  /*02f0*/  @P6 FMUL R16, R16, 0.25 ;  /* 0x3e80000010106820 */ /* 0x000fe20000400000 */
[----:B------:R-:W-:Y:S02]  /*0300*/  IMAD.MOV.U32 R12, RZ, RZ, 0x3e800000 ;  /* 0x3e800000ff0c7424 */ /* 0x000fe400078e00ff */
[----:B------:R-:W-:Y:S01]  /*0310*/  FADD R26, -R15, R11 ;  /* 0x0000000b0f1a7221 */ /* 0x000fe20000000100 */
[C---:B------:R-:W-:Y:S01]  /*0320*/  FADD R5, -R13.reuse, R5 ;  /* 0x000000050d057221 */ /* 0x040fe20000000100 */
[----:B------:R-:W-:Y:S01]  /*0330*/  @!P1 FMUL R16, R16, 16777216 ;  /* 0x4b80000010109820 */ /* 0x000fe20000400000 */
[----:B-1----:R-:W-:Y:S01]  /*0340*/  FSETP.GT.AND P2, PT, R18, 8.50705917302346158658e+37, PT ;  /* 0x7e8000001200780b */ /* 0x002fe20003f44000 */
[----:B------:R-:W-:Y:S01]  /*0350*/  FADD R9, -R13, R9 ;  /* 0x000000090d097221 */ /* 0x000fe20000000100 */
[----:B------:R-:W1:Y:S01]  /*0360*/  LDC.64 R28, c[0x0][0x230] ;  /* 0x00008c00ff1c7b82 */ /* 0x000e620000000a00 */
[----:B------:R3:W4:Y:S01]  /*0370*/  MUFU.RCP R19, R16 ;  /* 0x0000001000137308 */ /* 0x0007220000001000 */
[----:B0-----:R-:W-:-:S02]  /*0380*/  FSETP.GT.AND P4, PT, R25, 8.50705917302346158658e+37, PT ;  /* 0x7e8000001900780b */ /* 0x001fc40003f84000 */
[----:B------:R-:W-:Y:S02]  /*0390*/  FSETP.GEU.AND P3, PT, R18, 1.175494350822287508e-38, PT ;  /* 0x008000001200780b */ /* 0x000fe40003f6e000 */
[----:B---3--:R-:W-:Y:S02]  /*03a0*/  FSEL R16, R12, 1, P6 ;  /* 0x3f8000000c107808 */ /* 0x008fe40003000000 */
[----:B--2---:R-:W-:Y:S02]  /*03b0*/  FSETP.GT.AND P6, PT, R17, 8.50705917302346158658e+37, PT ;  /* 0x7e8000001100780b */ /* 0x004fe40003fc4000 */
[----:B------:R-:W-:Y:S01]  /*03c0*/  FSETP.GEU.AND P5, PT, R25, 1.175494350822287508e-38, PT ;  /* 0x008000001900780b */ /* 0x000fe20003fae000 */
[----:B------:R-:W-:Y:S01]  /*03d0*/  @!P1 FMUL R16, R16, 16777216 ;  /* 0x4b80000010109820 */ /* 0x000fe20000400000 */
[----:B------:R-:W-:Y:S01]  /*03e0*/  FSETP.GEU.AND P1, PT, R17, 1.175494350822287508e-38, PT ;  /* 0x008000001100780b */ /* 0x000fe20003f2e000 */
[----:B------:R-:W-:Y:S02]  /*03f0*/  @P2 FMUL R18, R18, 0.25 ;  /* 0x3e80000012122820 */ /* 0x000fe40000400000 */
[----:B------:R-:W-:-:S02]  /*0400*/  @P4 FMUL R25, R25, 0.25 ;  /* 0x3e80000019194820 */ /* 0x000fc40000400000 */
[----:B------:R-:W-:-:S04]  /*0410*/  @!P3 FMUL R18, R18, 16777216 ;  /* 0x4b8000001212b820 */ /* 0x000fc80000400000 */
[----:B------:R-:W-:Y:S02]  /*0420*/  @P6 FMUL R17, R17, 0.25 ;  /* 0x3e80000011116820 */ /* 0x000fe40000400000 */
[----:B------:R-:W-:Y:S02]  /*0430*/  @!P5 FMUL R25, R25, 16777216 ;  /* 0x4b8000001919d820 */ /* 0x000fe40000400000 */
[----:B------:R-:W-:Y:S01]  /*0440*/  @!P1 FMUL R17, R17, 16777216 ;  /* 0x4b80000011119820 */ /* 0x000fe20000400000 */
[----:B------:R-:W-:Y:S01]  /*0450*/  FADD R14, -R14, R10 ;  /* 0x0000000a0e0e7221 */ /* 0x000fe20000000100 */
[----:B------:R-:W0:Y:S01]  /*0460*/  MUFU.RCP R18, R18 ;  /* 0x0000001200127308 */ /* 0x000e220000001000 */
[----:B------:R-:W2:Y:S01]  /*0470*/  LDC.64 R10, c[0x0][0x228] ;  /* 0x00008a00ff0a7b82 */ /* 0x000ea20000000a00 */
[----:B------:R-:W-:Y:S01]  /*0480*/  FSEL R27, R12, 1, P2 ;  /* 0x3f8000000c1b7808 */ /* 0x000fe20001000000 */
[----:B----4-:R-:W-:-:S05]  /*0490*/  FMUL R19, R19, R16 ;  /* 0x0000001013137220 */ /* 0x010fca0000400000 */
[----:B------:R3:W4:Y:S01]  /*04a0*/  MUFU.RCP R13, R25 ;  /* 0x00000019000d7308 */ /* 0x0007220000001000 */
[----:B------:R-:W-:-:S07]  /*04b0*/  FSEL R16, R12, 1, P4 ;  /* 0x3f8000000c107808 */ /* 0x000fce0002000000 */
[----:B------:R-:W5:Y:S01]  /*04c0*/  MUFU.RCP R17, R17 ;  /* 0x0000001100117308 */ /* 0x000f620000001000 */
[----:B------:R-:W-:Y:S01]  /*04d0*/  FSEL R12, R12, 1, P6 ;  /* 0x3f8000000c0c7808 */ /* 0x000fe20003000000 */
[----:B------:R-:W-:Y:S01]  /*04e0*/  @!P3 FMUL R27, R27, 16777216 ;  /* 0x4b8000001b1bb820 */ /* 0x000fe20000400000 */
[----:B------:R-:W-:Y:S01]  /*04f0*/  @!P5 FMUL R16, R16, 16777216 ;  /* 0x4b8000001010d820 */ /* 0x000fe20000400000 */
[----:B---3--:R-:W-:Y:S02]  /*0500*/  FADD R25, -R15, R7 ;  /* 0x000000070f197221 */ /* 0x008fe40000000100 */
[----:B------:R-:W-:Y:S01]  /*0510*/  @!P1 FMUL R12, R12, 16777216 ;  /* 0x4b8000000c0c9820 */ /* 0x000fe20000400000 */
[----:B0-----:R-:W-:Y:S01]  /*0520*/  FMUL R7, R18, R27 ;  /* 0x0000001b12077220 */ /* 0x001fe20000400000 */
[----:B----4-:R-:W-:-:S04]  /*0530*/  FMUL R16, R13, R16 ;  /* 0x000000100d107220 */ /* 0x010fc80000400000 */
[C---:B------:R-:W-:Y:S01]  /*0540*/  FMUL R15, R16.reuse, R5 ;  /* 0x00000005100f7220 */ /* 0x040fe20000400000 */
[----:B-----5:R-:W-:Y:S01]  /*0550*/  FMUL R27, R17, R12 ;  /* 0x0000000c111b7220 */ /* 0x020fe20000400000 */
[----:B------:R-:W-:Y:S01]  /*0560*/  FMUL R12, R7, R14 ;  /* 0x0000000e070c7220 */ /* 0x000fe20000400000 */
[----:B------:R-:W-:Y:S01]  /*0570*/  FMUL R14, R16, R9 ;  /* 0x00000009100e7220 */ /* 0x000fe20000400000 */
[----:B------:R-:W-:Y:S01]  /*0580*/  FMUL R16, R19, R8 ;  /* 0x0000000813107220 */ /* 0x000fe20000400000 */
[----:B------:R-:W-:Y:S01]  /*0590*/  FMUL R13, R7, R6 ;  /* 0x00000006070d7220 */ /* 0x000fe20000400000 */
[----:B------:R-:W-:Y:S01]  /*05a0*/  FMUL R19, R19, R4 ;  /* 0x0000000413137220 */ /* 0x000fe20000400000 */
[----:B------:R-:W-:Y:S02]  /*05b0*/  CS2R R4, SRZ ;  /* 0x0000000000047805 */ /* 0x000fe4000001ff00 */
[----:B------:R-:W-:Y:S01]  /*05c0*/  CS2R R6, SRZ ;  /* 0x0000000000067805 */ /* 0x000fe2000001ff00 */
[----:B--2---:R-:W-:Y:S01]  /*05d0*/  IMAD.WIDE R10, R24, 0x4, R10 ;  /* 0x00000004180a7825 */ /* 0x004fe200078e020a */
[----:B------:R-:W-:-:S04]  /*05e0*/  CS2R R8, SRZ ;  /* 0x0000000000087805 */ /* 0x000fc8000001ff00 */
[----:B------:R0:W2:Y:S01]  /*05f0*/  @!P0 LDG.E.EL.128 R4, desc[UR6][R10.64] ;  /* 0x000000060a048981 */ /* 0x0000a2000c2e1d00 */
[----:B-1----:R-:W-:Y:S01]  /*0600*/  IMAD.WIDE R28, R24, 0x4, R28 ;  /* 0x00000004181c7825 */ /* 0x002fe200078e021c */
[----:B0-----:R-:W-:-:S06]  /*0610*/  CS2R R10, SRZ ;  /* 0x00000000000a7805 */ /* 0x001fcc000001ff00 */
[----:B------:R0:W2:Y:S02]  /*0620*/  @!P0 LDG.E.EL.128 R8, desc[UR6][R28.64] ;  /* 0x000000061c088981 */ /* 0x0000a4000c2e1d00 */
[----:B0-----:R-:W0:Y:S01]  /*0630*/  LDC.64 R28, c[0x0][0x238] ;  /* 0x00008e00ff1c7b82 */ /* 0x001e220000000a00 */
[-CC-:B--2---:R-:W-:Y:S01]  /*0640*/  FFMA R24, R19, R4.reuse, R8.reuse ;  /* 0x0000000413187223 */ /* 0x184fe20000000008 */
[----:B------:R-:W-:Y:S01]  /*0650*/  FFMA R4, R16, R4, R8 ;  /* 0x0000000410047223 */ /* 0x000fe20000000008 */
[-CC-:B------:R-:W-:Y:S01]  /*0660*/  FFMA R8, R15, R5.reuse, R9.reuse ;  /* 0x000000050f087223 */ /* 0x180fe20000000009 */
[----:B------:R-:W-:Y:S01]  /*0670*/  FFMA R5, R14, R5, R9 ;  /* 0x000000050e057223 */ /* 0x000fe20000000009 */
[-CC-:B------:R-:W-:Y:S01]  /*0680*/  FFMA R9, R13, R6.reuse, R10.reuse ;  /* 0x000000060d097223 */ /* 0x180fe2000000000a */
[----:B------:R-:W-:Y:S01]  /*0690*/  FFMA R6, R12, R6, R10 ;  /* 0x000000060c067223 */ /* 0x000fe2000000000a */
[----:B------:R-:W-:Y:S02]  /*06a0*/  CS2R R12, SRZ ;  /* 0x00000000000c7805 */ /* 0x000fe4000001ff00 */
[----:B------:R-:W-:Y:S01]  /*06b0*/  CS2R R14, SRZ ;  /* 0x00000000000e7805 */ /* 0x000fe2000001ff00 */
[----:B0-----:R-:W-:Y:S01]  /*06c0*/  IMAD.WIDE R16, R23, 0x4, R28 ;  /* 0x0000000417107825 */ /* 0x001fe200078e021c */
[----:B------:R-:W-:-:S04]  /*06d0*/  CS2R R18, SRZ ;  /* 0x0000000000127805 */ /* 0x000fc8000001ff00 */
[----:B------:R0:W2:Y:S01]  /*06e0*/  @!P0 LDG.E.EL.128 R12, desc[UR6][R16.64] ;  /* 0x00000006100c8981 */ /* 0x0000a2000c2e1d00 */
[----:B------:R-:W-:Y:S01]  /*06f0*/  IMAD.WIDE R22, R22, 0x4, R28 ;  /* 0x0000000416167825 */ /* 0x000fe200078e021c */
[----:B0-----:R-:W-:-:S06]  /*0700*/  CS2R R16, SRZ ;  /* 0x0000000000107805 */ /* 0x001fcc000001ff00 */
[----:B------:R0:W3:Y:S01]  /*0710*/  @!P0 LDG.E.EL.128 R16, desc[UR6][R22.64] ;  /* 0x0000000616108981 */ /* 0x0000e2000c2e1d00 */
[----:B------:R-:W-:Y:S01]  /*0720*/  FMUL R10, R27, R25 ;  /* 0x000000191b0a7220 */ /* 0x000fe20000400000 */
[----:B------:R-:W1:Y:S01]  /*0730*/  S2UR UR5, SR_CgaCtaId ;  /* 0x00000000000579c3 */ /* 0x000e620000008800 */
[----:B------:R-:W-:Y:S02]  /*0740*/  FSETP.GT.AND P3, PT, R8, RZ, PT ;  /* 0x000000ff0800720b */ /* 0x000fe40003f64000 */
[----:B------:R-:W-:Y:S01]  /*0750*/  FSETP.GT.AND P2, PT, R9, RZ, PT ;  /* 0x000000ff0900720b */ /* 0x000fe20003f44000 */
[----:B0-----:R-:W-:-:S05]  /*0760*/  FFMA R22, R10, R7, R11 ;  /* 0x000000070a167223 */ /* 0x001fca000000000b */
[----:B------:R-:W-:Y:S01]  /*0770*/  FSETP.GT.AND P1, PT, R22, RZ, PT ;  /* 0x000000ff1600720b */ /* 0x000fe20003f24000 */
[----:B------:R-:W-:-:S04]  /*0780*/  FMUL R26, R27, R26 ;  /* 0x0000001a1b1a7220 */ /* 0x000fc80000400000 */
[----:B------:R-:W-:Y:S01]  /*0790*/  FFMA R26, R26, R7, R11 ;  /* 0x000000071a1a7223 */ /* 0x000fe2000000000b */
[----:B------:R-:W-:Y:S01]  /*07a0*/  @!P3 FMUL R8, R8, 0.10000000149011611938 ;  /* 0x3dcccccd0808b820 */ /* 0x000fe20000400000 */
[----:B------:R-:W-:Y:S01]  /*07b0*/  @!P2 FMUL R9, R9, 0.10000000149011611938 ;  /* 0x3dcccccd0909a820 */ /* 0x000fe20000400000 */
[----:B------:R-:W-:Y:S02]  /*07c0*/  FSETP.GT.AND P4, PT, R24, RZ, PT ;  /* 0x000000ff1800720b */ /* 0x000fe40003f84000 */
[----:B------:R-:W-:Y:S02]  /*07d0*/  FSETP.GT.AND P0, PT, R4, RZ, PT ;  /* 0x000000ff0400720b */ /* 0x000fe40003f04000 */
[----:B------:R-:W-:Y:S01]  /*07e0*/  FSETP.GT.AND P3, PT, R5, RZ, PT ;  /* 0x000000ff0500720b */ /* 0x000fe20003f64000 */
[----:B------:R-:W-:Y:S01]  /*07f0*/  @!P1 FMUL R22, R22, 0.10000000149011611938 ;  /* 0x3dcccccd16169820 */ /* 0x000fe20000400000 */
[----:B------:R-:W-:Y:S02]  /*0800*/  FSETP.GT.AND P2, PT, R6, RZ, PT ;  /* 0x000000ff0600720b */ /* 0x000fe40003f44000 */
[----:B------:R-:W-:Y:S01]  /*0810*/  FSETP.GT.AND P1, PT, R26, RZ, PT ;  /* 0x000000ff1a00720b */ /* 0x000fe20003f24000 */
[----:B------:R-:W-:Y:S01]  /*0820*/  UMOV UR4, 0x400 ;  /* 0x0000040000047882 */ /* 0x000fe20000000000 */
[----:B------:R-:W-:-:S02]  /*0830*/  SHF.R.U32.HI R29, RZ, 0x4, R0 ;  /* 0x00000004ff1d7819 */ /* 0x000fc40000011600 */
[----:B------:R-:W-:Y:S01]  /*0840*/  SHF.L.U32 R28, R0, 0x6, RZ ;  /* 0x00000006001c7819 */ /* 0x000fe200000006ff */
[----:B-1----:R-:W-:Y:S01]  /*0850*/  UPRMT UR4, UR5, 0x654, UR4 ;  /* 0x0000065405047896 */ /* 0x002fe20008000004 */
[----:B------:R-:W-:Y:S02]  /*0860*/  SGXT.U32 R29, R29, 0x3 ;  /* 0x000000031d1d781a */ /* 0x000fe40000000000 */
[----:B------:R-:W-:Y:S01]  /*0870*/  LOP3.LUT R28, R28, 0x3c0, RZ, 0xc0, !PT ;  /* 0x000003c01c1c7812 */ /* 0x000fe200078ec0ff */
[----:B------:R-:W-:Y:S01]  /*0880*/  @!P4 FMUL R24, R24, 0.10000000149011611938 ;  /* 0x3dcccccd1818c820 */ /* 0x000fe20000400000 */
[----:B------:R-:W-:Y:S02]  /*0890*/  @!P0 FMUL R4, R4, 0.10000000149011611938 ;  /* 0x3dcccccd04048820 */ /* 0x000fe40000400000 */
[----:B------:R-:W-:Y:S02]  /*08a0*/  LOP3.LUT R10, R28, R29, RZ, 0xfc, !PT ;  /* 0x0000001d1c0a7212 */ /* 0x000fe400078efcff */
[----:B------:R-:W-:Y:S01]  /*08b0*/  IADD3 R23, R28, UR4, RZ ;  /* 0x000000041c177c10 */ /* 0x000fe2000fffe0ff */
[----:B------:R-:W-:Y:S01]  /*08c0*/  @!P3 FMUL R5, R5, 0.10000000149011611938 ;  /* 0x3dcccccd0505b820 */ /* 0x000fe20000400000 */
[----:B------:R-:W-:Y:S01]  /*08d0*/  @!P2 FMUL R6, R6, 0.10000000149011611938 ;  /* 0x3dcccccd0606a820 */ /* 0x000fe20000400000 */
[----:B------:R-:W-:-:S02]  /*08e0*/  @!P1 FMUL R26, R26, 0.10000000149011611938 ;  /* 0x3dcccccd1a1a9820 */ /* 0x000fc40000400000 */
[----:B------:R-:W-:Y:S02]  /*08f0*/  IMAD R10, R10, 0x4, R23 ;  /* 0x000000040a0a7824 */ /* 0x000fe400078e0217 */
[----:B--2---:R-:W-:Y:S01]  /*0900*/  FADD R7, R24, R12 ;  /* 0x0000000c18077221 */ /* 0x004fe20000000000 */
[----:B------:R-:W-:Y:S01]  /*0910*/  FADD R13, R8, R13 ;  /* 0x0000000d080d7221 */ /* 0x000fe20000000000 */
[----:B------:R-:W-:Y:S01]  /*0920*/  FADD R9, R9, R14 ;  /* 0x0000000e09097221 */ /* 0x000fe20000000000 */
[----:B------:R-:W-:Y:S02]  /*0930*/  FADD R15, R22, R15 ;  /* 0x0000000f160f7221 */ /* 0x000fe40000000000 */
[----:B------:R-:W-:Y:S04]  /*0940*/  STS [R10], R7 ;  /* 0x000000070a007388 */ /* 0x000fe80000000800 */
[----:B------:R0:W-:Y:S01]  /*0950*/  STS [R10+0x50], R13 ;  /* 0x0000500d0a007388 */ /* 0x0001e20000000800 */
[----:B---3--:R-:W-:Y:S01]  /*0960*/  FADD R11, R4, R16 ;  /* 0x00000010040b7221 */ /* 0x008fe20000000000 */
[----:B------:R-:W-:Y:S01]  /*0970*/  FADD R17, R5, R17 ;  /* 0x0000001105117221 */ /* 0x000fe20000000000 */
[----:B------:R-:W-:Y:S01]  /*0980*/  FADD R23, R6, R18 ;  /* 0x0000001206177221 */ /* 0x000fe20000000000 */
[----:B------:R-:W-:Y:S01]  /*0990*/  FADD R19, R26, R19 ;  /* 0x000000131a137221 */ /* 0x000fe20000000000 */
[----:B------:R1:W-:Y:S01]  /*09a0*/  STS [R10+0xa0], R9 ;  /* 0x0000a0090a007388 */ /* 0x0003e20000000800 */
[----:B------:R-:W-:Y:S01]  /*09b0*/  LOP3.LUT R8, R20, 0x1fc, RZ, 0xc0, !PT ;  /* 0x000001fc14087812 */ /* 0x000fe200078ec0ff */
[----:B0-----:R-:W0:Y:S02]  /*09c0*/  LDC.64 R12, c[0x0][0x240] ;  /* 0x00009000ff0c7b82 */ /* 0x001e240000000a00 */
[----:B------:R-:W-:Y:S04]  /*09d0*/  STS [R10+0xf0], R15 ;  /* 0x0000f00f0a007388 */ /* 0x000fe80000000800 */
[----:B------:R2:W-:Y:S04]  /*09e0*/  STS [R10+0x20], R11 ;  /* 0x0000200b0a007388 */ /* 0x0005e80000000800 */
[----:B------:R-:W-:Y:S04]  /*09f0*/  STS [R10+0x70], R17 ;  /* 0x000070110a007388 */ /* 0x000fe80000000800 */
[----:B------:R-:W-:Y:S04]  /*0a00*/  STS [R10+0xc0], R23 ;  /* 0x0000c0170a007388 */ /* 0x000fe80000000800 */
[----:B------:R-:W-:Y:S01]  /*0a10*/  STS [R10+0x110], R19 ;  /* 0x000110130a007388 */ /* 0x000fe20000000800 */
[----:B------:R-:W-:-:S04]  /*0a20*/  LOP3.LUT R4, R0, 0x7c, RZ, 0xc0, !PT ;  /* 0x0000007c00047812 */ /* 0x000fc800078ec0ff */
[----:B------:R-:W-:-:S04]  /*0a30*/  LEA R5, R4, UR4, 0x2 ;  /* 0x0000000404057c11 */ /* 0x000fc8000f8e10ff */
[----:B------:R-:W-:Y:S01]  /*0a40*/  LEA R5, R8, R5, 0x2 ;  /* 0x0000000508057211 */ /* 0x000fe200078e10ff */
[----:B------:R-:W-:Y:S01]  /*0a50*/  BAR.SYNC.DEFER_BLOCKING 0x0 ;  /* 0x0000000000007b1d */ /* 0x000fe20000010000 */
[----:B-1----:R-:W-:Y:S02]  /*0a60*/  SHF.R.S32.HI R9, RZ, 0x1b, R2 ;  /* 0x0000001bff097819 */ /* 0x002fe40000011402 */
[----:B------:R-:W-:Y:S02]  /*0a70*/  LOP3.LUT R20, R21, 0xc, R20, 0xf8, !PT ;  /* 0x0000000c15147812 */ /* 0x000fe400078ef814 */
[----:B------:R-:W-:Y:S02]  /*0a80*/  SGXT R9, R9, 0x1 ;  /* 0x000000010909781a */ /* 0x000fe40000000200 */
[----:B------:R-:W-:Y:S02]  /*0a90*/  SHF.R.U32.HI R0, RZ, 0x2, R0 ;  /* 0x00000002ff007819 */ /* 0x000fe40000011600 */
[----:B------:R-:W-:Y:S01]  /*0aa0*/  LEA.HI R9, R9, R20, RZ, 0xa ;  /* 0x0000001409097211 */ /* 0x000fe200078f50ff */
[----:B------:R-:W1:Y:S03]  /*0ab0*/  LDS.128 R4, [R5] ;  /* 0x0000000005047984 */ /* 0x000e660000000c00 */
[----:B------:R-:W-:-:S02]  /*0ac0*/  SHF.L.U32 R2, R9, 0x6, RZ ;  /* 0x0000000609027819 */ /* 0x000fc400000006ff */
[----:B------:R-:W-:Y:S02]  /*0ad0*/  SGXT.U32 R0, R0, 0x5 ;  /* 0x000000050000781a */ /* 0x000fe40000000000 */
[----:B------:R-:W-:Y:S02]  /*0ae0*/  LOP3.LUT R9, R9, 0xfffffc00, RZ, 0xc0, !PT ;  /* 0xfffffc0009097812 */ /* 0x000fe400078ec0ff */
[----:B------:R-:W-:Y:S02]  /*0af0*/  LOP3.LUT R2, R2, 0xffff0000, RZ, 0xc0, !PT ;  /* 0xffff000002027812 */ /* 0x000fe400078ec0ff */
[----:B------:R-:W-:Y:S02]  /*0b00*/  LOP3.LUT R0, R0, R3, RZ, 0xfc, !PT ;  /* 0x0000000300007212 */ /* 0x000fe400078efcff */
[----:B------:R-:W-:Y:S02]  /*0b10*/  IADD3 R20, R2, R20, -R9 ;  /* 0x0000001402147210 */ /* 0x000fe40007ffe809 */
[----:B------:R-:W-:-:S02]  /*0b20*/  LOP3.LUT R9, R0, 0x20, RZ, 0xfc, !PT ;  /* 0x0000002000097812 */ /* 0x000fc400078efcff */
[----:B------:R-:W-:Y:S02]  /*0b30*/  LOP3.LUT R3, R8, 0x200, RZ, 0xfc, !PT ;  /* 0x0000020008037812 */ /* 0x000fe400078efcff */
[C---:B------:R-:W-:Y:S02]  /*0b40*/  ISETP.GE.AND P0, PT, R0.reuse, 0x40, PT ;  /* 0x000000400000780c */ /* 0x040fe40003f06270 */
[----:B------:R-:W-:Y:S02]  /*0b50*/  ISETP.GE.AND P1, PT, R9, 0x40, PT ;  /* 0x000000400900780c */ /* 0x000fe40003f26270 */
[----:B------:R-:W-:Y:S01]  /*0b60*/  LOP3.LUT R2, R3, 0x3f0, RZ, 0xc0, !PT ;  /* 0x000003f003027812 */ /* 0x000fe200078ec0ff */
[----:B------:R-:W-:-:S03]  /*0b70*/  IMAD R3, R0, 0x400, R20 ;  /* 0x0000040000037824 */ /* 0x000fc600078e0214 */
[----:B--2---:R-:W-:Y:S01]  /*0b80*/  IADD3 R11, R2, UR4, RZ ;  /* 0x00000004020b7c10 */ /* 0x004fe2000fffe0ff */
[----:B0-----:R-:W-:-:S03]  /*0b90*/  IMAD.WIDE R2, R3, 0x4, R12 ;  /* 0x0000000403027825 */ /* 0x001fc600078e020c */
[----:B------:R-:W-:Y:S02]  /*0ba0*/  LEA R11, R8, R11, 0x2 ;  /* 0x0000000b080b7211 */ /* 0x000fe400078e10ff */
[----:B-1----:R0:W-:Y:S02]  /*0bb0*/  @!P0 STG.E.128 desc[UR6][R2.64], R4 ;  /* 0x0000000402008986 */ /* 0x0021e4000c101d06 */
[----:B0-----:R-:W-:Y:S05]  /*0bc0*/  @P1 EXIT ;  /* 0x000000000000194d */ /* 0x001fea0003800000 */
[----:B0-----:R-:W0:Y:S01]  /*0bd0*/  LDS.128 R4, [R11+0x800] ;  /* 0x000800000b047984 */ /* 0x001e220000000c00 */
[----:B------:R-:W-:-:S05]  /*0be0*/  LEA R9, R9, R20, 0xa ;  /* 0x0000001409097211 */ /* 0x000fca00078e50ff */
[----:B------:R-:W-:-:S05]  /*0bf0*/  IMAD.WIDE R12, R9, 0x4, R12 ;  /* 0x00000004090c7825 */ /* 0x000fca00078e020c */
[----:B0-----:R-:W-:Y:S01]  /*0c00*/  STG.E.128 desc[UR6][R12.64], R4 ;  /* 0x000000040c007986 */ /* 0x001fe2000c101d06 */
[----:B------:R-:W-:Y:S05]  /*0c10*/  EXIT ;  /* 0x000000000000794d */ /* 0x000fea0003800000 */
.L_x_0:
[----:B------:R-:W-:-:S00]  /*0c20*/  BRA `(.L_x_0) ;  /* 0xfffffffc00fc7947 */ /* 0x000fc0000383ffff */
[----:B------:R-:W-:-:S00]  /*0c30*/  NOP ;  /* 0x0000000000007918 */ /* 0x000fc00000000000 */
        /* <DEDUP_REMOVED lines=12> */
.L_x_1:


//--------------------- .nv.global.init           --------------------------
	.section	.nv.global.init,"aw",@progbits
.nv.global.init:
	.type		_$_str,@object
	.size		_$_str,(_$_str_$_2 - _$_str)
_$_str:
        /*0000*/ 	.byte	0x5f, 0x5f, 0x43, 0x55, 0x44, 0x41, 0x5f, 0x46, 0x54, 0x5a, 0x00
	.type		_$_str_$_2,@object
	.size		_$_str_$_2,(.L_1 - _$_str_$_2)
_$_str_$_2:
        /*000b*/ 	.byte	0x5f, 0x5f, 0x43, 0x55, 0x44, 0x41, 0x5f, 0x50, 0x52, 0x45, 0x43, 0x5f, 0x53, 0x51, 0x52, 0x54
        /*001b*/ 	.byte	0x00
.L_1:


//--------------------- .nv.shared.triton_poi_fused__native_batch_norm_legit_no_training_add_leaky_relu_10 --------------------------
	.section	.nv.shared.triton_poi_fused__native_batch_norm_legit_no_training_add_leaky_relu_10,"aw",@nobits
	.sectionflags	@""
	.align	16
	.zero		1024


//--------------------- .nv.constant0.triton_poi_fused__native_batch_norm_legit_no_training_add_leaky_relu_10 --------------------------
	.section	.nv.constant0.triton_poi_fused__native_batch_norm_legit_no_training_add_leaky_relu_10,"a",@progbits
	.sectionflags	@""
	.align	4
.nv.constant0.triton_poi_fused__native_batch_norm_legit_no_training_add_leaky_relu_10:
	.zero		592
